	.headerflags	@"EF_CUDA_TEXMODE_UNIFIED EF_CUDA_64BIT_ADDRESS EF_CUDA_ACCELERATORS EF_CUDA_SM90 EF_CUDA_VIRTUAL_SM(EF_CUDA_SM90)"
	.elftype	@"ET_EXEC"


//--------------------- .nv.info                  --------------------------
	.section	.nv.info,"",@"SHT_CUDA_INFO"
	.align	4


	//----- nvinfo : EIATTR_REGCOUNT
	.align		4
        /*0000*/ 	.byte	0x04, 0x2f
        /*0002*/ 	.short	(.L_3 - .L_2)
	.align		4
.L_2:
        /*0004*/ 	.word	index@(triton_poi_fused__native_batch_norm_legit_no_training_add_convolution_14)
        /*0008*/ 	.word	0x00000028


	//----- nvinfo : EIATTR_MIN_STACK_SIZE
	.align		4
.L_3:
        /*000c*/ 	.byte	0x04, 0x12
        /*000e*/ 	.short	(.L_5 - .L_4)
	.align		4
.L_4:
        /*0010*/ 	.word	index@(triton_poi_fused__native_batch_norm_legit_no_training_add_convolution_14)
        /*0014*/ 	.word	0x00000000


	//----- nvinfo : EIATTR_FRAME_SIZE
	.align		4
.L_5:
        /*0018*/ 	.byte	0x04, 0x11
        /*001a*/ 	.short	(.L_7 - .L_6)
	.align		4
.L_6:
        /*001c*/ 	.word	index@(triton_poi_fused__native_batch_norm_legit_no_training_add_convolution_14)
        /*0020*/ 	.word	0x00000000


	//----- nvinfo : EIATTR_MIN_STACK_SIZE
	.align		4
.L_7:
        /*0024*/ 	.byte	0x04, 0x12
        /*0026*/ 	.short	(.L_9 - .L_8)
	.align		4
.L_8:
        /*0028*/ 	.word	index@(triton_poi_fused__native_batch_norm_legit_no_training_add_convolution_14)
        /*002c*/ 	.word	0x00000000
.L_9:


//--------------------- .nv.info.triton_poi_fused__native_batch_norm_legit_no_training_add_convolution_14 --------------------------
	.section	.nv.info.triton_poi_fused__native_batch_norm_legit_no_training_add_convolution_14,"",@"SHT_CUDA_INFO"
	.sectionflags	@""
	.align	4


	//----- nvinfo : EIATTR_CUDA_API_VERSION
	.align		4
        /*0000*/ 	.byte	0x04, 0x37
        /*0002*/ 	.short	(.L_11 - .L_10)
.L_10:
        /*0004*/ 	.word	0x0000007c


	//----- nvinfo : EIATTR_KPARAM_INFO
	.align		4
.L_11:
        /*0008*/ 	.byte	0x04, 0x17
        /*000a*/ 	.short	(.L_13 - .L_12)
.L_12:
        /*000c*/ 	.word	0x00000000
        /*0010*/ 	.short	0x0009
        /*0012*/ 	.short	0x0044
        /*0014*/ 	.byte	0x00, 0xf0, 0x11, 0x00


	//----- nvinfo : EIATTR_KPARAM_INFO
	.align		4
.L_13:
        /*0018*/ 	.byte	0x04, 0x17
        /*001a*/ 	.short	(.L_15 - .L_14)
.L_14:
        /*001c*/ 	.word	0x00000000
        /*0020*/ 	.short	0x0008
        /*0022*/ 	.short	0x0040
        /*0024*/ 	.byte	0x00, 0xf0, 0x11, 0x00


	//----- nvinfo : EIATTR_KPARAM_INFO
	.align		4
.L_15:
        /*0028*/ 	.byte	0x04, 0x17
        /*002a*/ 	.short	(.L_17 - .L_16)
.L_16:
        /*002c*/ 	.word	0x00000000
        /*0030*/ 	.short	0x0007
        /*0032*/ 	.short	0x0038
        /*0034*/ 	.byte	0x00, 0xf4, 0x21, 0x00


	//----- nvinfo : EIATTR_KPARAM_INFO
	.align		4
.L_17:
        /*0038*/ 	.byte	0x04, 0x17
        /*003a*/ 	.short	(.L_19 - .L_18)
.L_18:
        /*003c*/ 	.word	0x00000000
        /*0040*/ 	.short	0x0006
        /*0042*/ 	.short	0x0030
        /*0044*/ 	.byte	0x00, 0xf4, 0x21, 0x00


	//----- nvinfo : EIATTR_KPARAM_INFO
	.align		4
.L_19:
        /*0048*/ 	.byte	0x04, 0x17
        /*004a*/ 	.short	(.L_21 - .L_20)
.L_20:
        /*004c*/ 	.word	0x00000000
        /*0050*/ 	.short	0x0005
        /*0052*/ 	.short	0x0028
        /*0054*/ 	.byte	0x00, 0xf4, 0x21, 0x00


	//----- nvinfo : EIATTR_KPARAM_INFO
	.align		4
.L_21:
        /*0058*/ 	.byte	0x04, 0x17
        /*005a*/ 	.short	(.L_23 - .L_22)
.L_22:
        /*005c*/ 	.word	0x00000000
        /*0060*/ 	.short	0x0004
        /*0062*/ 	.short	0x0020
        /*0064*/ 	.byte	0x00, 0xf4, 0x21, 0x00


	//----- nvinfo : EIATTR_KPARAM_INFO
	.align		4
.L_23:
        /*0068*/ 	.byte	0x04, 0x17
        /*006a*/ 	.short	(.L_25 - .L_24)
.L_24:
        /*006c*/ 	.word	0x00000000
        /*0070*/ 	.short	0x0003
        /*0072*/ 	.short	0x0018
        /*0074*/ 	.byte	0x00, 0xf4, 0x21, 0x00


	//----- nvinfo : EIATTR_KPARAM_INFO
	.align		4
.L_25:
        /*0078*/ 	.byte	0x04, 0x17
        /*007a*/ 	.short	(.L_27 - .L_26)
.L_26:
        /*007c*/ 	.word	0x00000000
        /*0080*/ 	.short	0x0002
        /*0082*/ 	.short	0x0010
        /*0084*/ 	.byte	0x00, 0xf4, 0x21, 0x00


	//----- nvinfo : EIATTR_KPARAM_INFO
	.align		4
.L_27:
        /*0088*/ 	.byte	0x04, 0x17
        /*008a*/ 	.short	(.L_29 - .L_28)
.L_28:
        /*008c*/ 	.word	0x00000000
        /*0090*/ 	.short	0x0001
        /*0092*/ 	.short	0x0008
        /*0094*/ 	.byte	0x00, 0xf4, 0x21, 0x00


	//----- nvinfo : EIATTR_KPARAM_INFO
	.align		4
.L_29:
        /*0098*/ 	.byte	0x04, 0x17
        /*009a*/ 	.short	(.L_31 - .L_30)
.L_30:
        /*009c*/ 	.word	0x00000000
        /*00a0*/ 	.short	0x0000
        /*00a2*/ 	.short	0x0000
        /*00a4*/ 	.byte	0x00, 0xf4, 0x21, 0x00


	//----- nvinfo : EIATTR_SPARSE_MMA_MASK
	.align		4
.L_31:
        /*00a8*/ 	.byte	0x03, 0x50
        /*00aa*/ 	.short	0x0000


	//----- nvinfo : EIATTR_MAXREG_COUNT
	.align		4
        /*00ac*/ 	.byte	0x03, 0x1b
        /*00ae*/ 	.short	0x00ff


	//----- nvinfo : EIATTR_EXIT_INSTR_OFFSETS
	.align		4
        /*00b0*/ 	.byte	0x04, 0x1c
        /*00b2*/ 	.short	(.L_33 - .L_32)


	//   ....[0]....
.L_32:
        /*00b4*/ 	.word	0x00000bd0


	//   ....[1]....
        /*00b8*/ 	.word	0x00000c20


	//----- nvinfo : EIATTR_REQNTID
	.align		4
.L_33:
        /*00bc*/ 	.byte	0x04, 0x10
        /*00be*/ 	.short	(.L_35 - .L_34)
.L_34:
        /*00c0*/ 	.word	0x00000080
        /*00c4*/ 	.word	0x00000001
        /*00c8*/ 	.word	0x00000001


	//----- nvinfo : EIATTR_CBANK_PARAM_SIZE
	.align		4
.L_35:
        /*00cc*/ 	.byte	0x03, 0x19
        /*00ce*/ 	.short	0x0048


	//----- nvinfo : EIATTR_PARAM_CBANK
	.align		4
        /*00d0*/ 	.byte	0x04, 0x0a
        /*00d2*/ 	.short	(.L_37 - .L_36)
	.align		4
.L_36:
        /*00d4*/ 	.word	index@(.nv.constant0.triton_poi_fused__native_batch_norm_legit_no_training_add_convolution_14)
        /*00d8*/ 	.short	0x0210
        /*00da*/ 	.short	0x0048


	//----- nvinfo : EIATTR_SW_WAR
	.align		4
.L_37:
        /*00dc*/ 	.byte	0x04, 0x36
        /*00de*/ 	.short	(.L_39 - .L_38)
.L_38:
        /*00e0*/ 	.word	0x00000008
.L_39:


//--------------------- .nv.callgraph             --------------------------
	.section	.nv.callgraph,"",@"SHT_CUDA_CALLGRAPH"
	.align	4
	.sectionentsize	8
	.align		4
        /*0000*/ 	.word	0x00000000
	.align		4
        /*0004*/ 	.word	0xffffffff
	.align		4
        /*0008*/ 	.word	0x00000000
	.align		4
        /*000c*/ 	.word	0xfffffffe
	.align		4
        /*0010*/ 	.word	0x00000000
	.align		4
        /*0014*/ 	.word	0xfffffffd
	.align		4
        /*0018*/ 	.word	0x00000000
	.align		4
        /*001c*/ 	.word	0xfffffffc


//--------------------- .nv.constant4             --------------------------
	.section	.nv.constant4,"a",@progbits
	.align	8
	.align		8
.nv.constant4:
        /*0000*/ 	.dword	_$_str
	.align		8
        /*0008*/ 	.dword	_$_str_$_2


//--------------------- .text.triton_poi_fused__native_batch_norm_legit_no_training_add_convolution_14 --------------------------
	.section	.text.triton_poi_fused__native_batch_norm_legit_no_training_add_convolution_14,"ax",@progbits
	.sectionflags	@"SHF_BARRIERS=1"
	.align	128
        .global         triton_poi_fused__native_batch_norm_legit_no_training_add_convolution_14
        .type           triton_poi_fused__native_batch_norm_legit_no_training_add_convolution_14,@function
        .size           triton_poi_fused__native_batch_norm_legit_no_training_add_convolution_14,(.L_x_1 - triton_poi_fused__native_batch_norm_legit_no_training_add_convolution_14)
        .other          triton_poi_fused__native_batch_norm_legit_no_training_add_convolution_14,@"STO_CUDA_ENTRY STV_DEFAULT"
triton_poi_fused__native_batch_norm_legit_no_training_add_convolution_14:
.text.triton_poi_fused__native_batch_norm_legit_no_training_add_convolution_14:
[----:B------:R-:W0:Y:S01]  /*0000*/  LDC R1, c[0x0][0x28] ;  /* 0x00000a00ff017b82 */ /* 0x000e220000000800 */
[----:B------:R-:W1:Y:S07]  /*0010*/  S2R R25, SR_CTAID.X ;  /* 0x0000000000197919 */ /* 0x000e6e0000002500 */
[----:B------:R-:W2:Y:S01]  /*0020*/  LDC.64 R8, c[0x0][0x230] ;  /* 0x00008c00ff087b82 */ /* 0x000ea20000000a00 */
[----:B------:R-:W-:Y:S02]  /*0030*/  CS2R R16, SRZ ;  /* 0x0000000000107805 */ /* 0x000fe4000001ff00 */
[----:B------:R-:W-:Y:S01]  /*0040*/  CS2R R18, SRZ ;  /* 0x0000000000127805 */ /* 0x000fe2000001ff00 */
[----:B------:R-:W3:Y:S01]  /*0050*/  S2R R0, SR_TID.X ;  /* 0x0000000000007919 */ /* 0x000ee20000002100 */
[----:B------:R-:W-:Y:S01]  /*0060*/  ULDC.64 UR6, c[0x0][0x208] ;  /* 0x0000820000067ab9 */ /* 0x000fe20000000a00 */
[----:B------:R-:W4:Y:S02]  /*0070*/  S2R R2, SR_CTAID.Y ;  /* 0x0000000000027919 */ /* 0x000f240000002600 */
[----:B------:R-:W5:Y:S08]  /*0080*/  LDC.64 R32, c[0x0][0x210] ;  /* 0x00008400ff207b82 */ /* 0x000f700000000a00 */
[----:B------:R-:W5:Y:S08]  /*0090*/  LDC.64 R12, c[0x0][0x218] ;  /* 0x00008600ff0c7b82 */ /* 0x000f700000000a00 */
[----:B------:R-:W5:Y:S01]  /*00a0*/  LDC.64 R26, c[0x0][0x228] ;  /* 0x00008a00ff1a7b82 */ /* 0x000f620000000a00 */
[----:B-1----:R-:W-:-:S02]  /*00b0*/  SHF.L.U32 R25, R25, 0x9, RZ ;  /* 0x0000000919197819 */ /* 0x002fc400000006ff */
[----:B---3--:R-:W-:-:S04]  /*00c0*/  SHF.L.U32 R28, R0, 0x2, RZ ;  /* 0x00000002001c7819 */ /* 0x008fc800000006ff */
[----:B------:R-:W-:-:S04]  /*00d0*/  LOP3.LUT R28, R25, 0x1fc, R28, 0xf8, !PT ;  /* 0x000001fc191c7812 */ /* 0x000fc800078ef81c */
[C---:B------:R-:W-:Y:S01]  /*00e0*/  ISETP.GE.AND P3, PT, R28.reuse, 0x200, PT ;  /* 0x000002001c00780c */ /* 0x040fe20003f66270 */
[----:B--2---:R-:W-:-:S12]  /*00f0*/  IMAD.WIDE R8, R28, 0x4, R8 ;  /* 0x000000041c087825 */ /* 0x004fd800078e0208 */
[----:B------:R1:W2:Y:S01]  /*0100*/  @!P3 LDG.E.EL.128 R16, desc[UR6][R8.64] ;  /* 0x000000060810b981 */ /* 0x0002a2000c2e1d00 */
[C---:B----4-:R-:W-:Y:S02]  /*0110*/  SHF.L.U32 R29, R2.reuse, 0x1, RZ ;  /* 0x00000001021d7819 */ /* 0x050fe400000006ff */
[----:B------:R-:W-:Y:S02]  /*0120*/  CS2R R4, SRZ ;  /* 0x0000000000047805 */ /* 0x000fe4000001ff00 */
[----:B------:R-:W-:Y:S02]  /*0130*/  LEA R24, R2, R28, 0xa ;  /* 0x0000001c02187211 */ /* 0x000fe400078e50ff */
[----:B------:R-:W-:Y:S02]  /*0140*/  CS2R R6, SRZ ;  /* 0x0000000000067805 */ /* 0x000fe4000001ff00 */
[----:B------:R-:W-:Y:S02]  /*0150*/  IADD3 R3, R29, 0x1, RZ ;  /* 0x000000011d037810 */ /* 0x000fe40007ffe0ff */
[----:B------:R-:W-:-:S02]  /*0160*/  CS2R R20, SRZ ;  /* 0x0000000000147805 */ /* 0x000fc4000001ff00 */
[----:B------:R-:W-:Y:S02]  /*0170*/  ISETP.LT.AND P2, PT, R29, 0x100, !P3 ;  /* 0x000001001d00780c */ /* 0x000fe40005f41270 */
[----:B------:R-:W-:Y:S02]  /*0180*/  CS2R R22, SRZ ;  /* 0x0000000000167805 */ /* 0x000fe4000001ff00 */
[----:B------:R-:W-:Y:S02]  /*0190*/  ISETP.LT.AND P1, PT, R3, 0x100, !P3 ;  /* 0x000001000300780c */ /* 0x000fe40005f21270 */
[----:B-1----:R-:W-:Y:S02]  /*01a0*/  CS2R R8, SRZ ;  /* 0x0000000000087805 */ /* 0x002fe4000001ff00 */
[----:B------:R-:W-:Y:S02]  /*01b0*/  IADD3 R3, R24, 0x200, RZ ;  /* 0x0000020018037810 */ /* 0x000fe40007ffe0ff */
[----:B------:R-:W-:Y:S01]  /*01c0*/  CS2R R10, SRZ ;  /* 0x00000000000a7805 */ /* 0x000fe2000001ff00 */
[----:B-----5:R-:W-:-:S04]  /*01d0*/  IMAD.WIDE R34, R24, 0x4, R32 ;  /* 0x0000000418227825 */ /* 0x020fc800078e0220 */
[C---:B0-----:R-:W-:Y:S01]  /*01e0*/  IMAD.WIDE R12, R28.reuse, 0x4, R12 ;  /* 0x000000041c0c7825 */ /* 0x041fe200078e020c */
[----:B------:R-:W3:Y:S03]  /*01f0*/  @P2 LDG.E.EL.128 R20, desc[UR6][R34.64] ;  /* 0x0000000622142981 */ /* 0x000ee6000c2e1d00 */
[----:B------:R-:W-:Y:S01]  /*0200*/  IMAD.WIDE R32, R3, 0x4, R32 ;  /* 0x0000000403207825 */ /* 0x000fe200078e0220 */
[----:B------:R0:W3:Y:S04]  /*0210*/  @!P3 LDG.E.EL.128 R4, desc[UR6][R12.64] ;  /* 0x000000060c04b981 */ /* 0x0000e8000c2e1d00 */
[----:B------:R-:W4:Y:S01]  /*0220*/  @P1 LDG.E.EL.128 R8, desc[UR6][R32.64] ;  /* 0x0000000620081981 */ /* 0x000f22000c2e1d00 */
[----:B------:R-:W-:Y:S01]  /*0230*/  CS2R R14, SRZ ;  /* 0x00000000000e7805 */ /* 0x000fe2000001ff00 */
[----:B------:R-:W-:Y:S01]  /*0240*/  IMAD.WIDE R26, R28, 0x4, R26 ;  /* 0x000000041c1a7825 */ /* 0x000fe200078e021a */
[----:B0-----:R-:W-:-:S06]  /*0250*/  CS2R R12, SRZ ;  /* 0x00000000000c7805 */ /* 0x001fcc000001ff00 */
[----:B------:R0:W5:Y:S01]  /*0260*/  @!P3 LDG.E.EL.128 R12, desc[UR6][R26.64] ;  /* 0x000000061a0cb981 */ /* 0x000162000c2e1d00 */
[----:B------:R-:W-:Y:S01]  /*0270*/  ISETP.GE.AND P0, PT, R29, 0x100, PT ;  /* 0x000001001d00780c */ /* 0x000fe20003f06270 */
[----:B--2---:R-:W-:-:S04]  /*0280*/  FADD R30, R16, 9.9999997473787516356e-06 ;  /* 0x3727c5ac101e7421 */ /* 0x004fc80000000000 */
[----:B------:R-:W1:Y:S01]  /*0290*/  MUFU.SQRT R36, R30 ;  /* 0x0000001e00247308 */ /* 0x000e620000002000 */
[----:B------:R-:W-:-:S07]  /*02a0*/  FADD R31, R17, 9.9999997473787516356e-06 ;  /* 0x3727c5ac111f7421 */ /* 0x000fce0000000000 */
[----:B------:R-:W2:Y:S01]  /*02b0*/  MUFU.SQRT R31, R31 ;  /* 0x0000001f001f7308 */ /* 0x000ea20000002000 */
[----:B------:R-:W-:Y:S01]  /*02c0*/  HFMA2.MMA R16, -RZ, RZ, 1.625, 0 ;  /* 0x3e800000ff107435 */ /* 0x000fe200000001ff */
[----:B------:R-:W-:Y:S01]  /*02d0*/  FADD R18, R18, 9.9999997473787516356e-06 ;  /* 0x3727c5ac12127421 */ /* 0x000fe20000000000 */
[----:B-1----:R-:W-:-:S05]  /*02e0*/  FSETP.GT.AND P5, PT, R36, 8.50705917302346158658e+37, PT ;  /* 0x7e8000002400780b */ /* 0x002fca0003fa4000 */
[----:B------:R-:W1:Y:S01]  /*02f0*/  MUFU.SQRT R17, R18 ;  /* 0x0000001200117308 */ /* 0x000e620000002000 */
[----:B------:R-:W-:Y:S01]  /*0300*/  FSETP.GEU.AND P6, PT, R36, 1.175494350822287508e-38, PT ;  /* 0x008000002400780b */ /* 0x000fe20003fce000 */
[----:B------:R-:W-:Y:S01]  /*0310*/  FADD R19, R19, 9.9999997473787516356e-06 ;  /* 0x3727c5ac13137421 */ /* 0x000fe20000000000 */
[----:B0-----:R-:W-:Y:S02]  /*0320*/  FSEL R27, R16, 1, P5 ;  /* 0x3f800000101b7808 */ /* 0x001fe40002800000 */
[----:B--2---:R-:W-:-:S03]  /*0330*/  FSETP.GT.AND P4, PT, R31, 8.50705917302346158658e+37, PT ;  /* 0x7e8000001f00780b */ /* 0x004fc60003f84000 */
[----:B------:R-:W-:Y:S01]  /*0340*/  @P5 FMUL R36, R36, 0.25 ;  /* 0x3e80000024245820 */ /* 0x000fe20000400000 */
[----:B------:R-:W-:Y:S01]  /*0350*/  FSETP.GEU.AND P5, PT, R31, 1.175494350822287508e-38, PT ;  /* 0x008000001f00780b */ /* 0x000fe20003fae000 */
[----:B------:R-:W0:Y:S04]  /*0360*/  MUFU.SQRT R37, R19 ;  /* 0x0000001300257308 */ /* 0x000e280000002000 */
[----:B------:R-:W-:Y:S01]  /*0370*/  @!P6 FMUL R27, R27, 16777216 ;  /* 0x4b8000001b1be820 */ /* 0x000fe20000400000 */
[----:B------:R-:W-:Y:S01]  /*0380*/  @!P6 FMUL R36, R36, 16777216 ;  /* 0x4b8000002424e820 */ /* 0x000fe20000400000 */
[----:B-1----:R-:W-:Y:S02]  /*0390*/  FSETP.GT.AND P6, PT, R17, 8.50705917302346158658e+37, PT ;  /* 0x7e8000001100780b */ /* 0x002fe40003fc4000 */
[----:B------:R-:W-:Y:S01]  /*03a0*/  @P4 FMUL R31, R31, 0.25 ;  /* 0x3e8000001f1f4820 */ /* 0x000fe20000400000 */
[----:B------:R-:W-:-:S03]  /*03b0*/  FSEL R18, R16, 1, P4 ;  /* 0x3f80000010127808 */ /* 0x000fc60002000000 */
[----:B------:R-:W-:Y:S02]  /*03c0*/  @!P5 FMUL R31, R31, 16777216 ;  /* 0x4b8000001f1fd820 */ /* 0x000fe40000400000 */
[----:B------:R-:W-:Y:S02]  /*03d0*/  @!P5 FMUL R18, R18, 16777216 ;  /* 0x4b8000001212d820 */ /* 0x000fe40000400000 */
[----:B------:R-:W1:Y:S01]  /*03e0*/  MUFU.RCP R29, R31 ;  /* 0x0000001f001d7308 */ /* 0x000e620000001000 */
[----:B0-----:R-:W-:Y:S02]  /*03f0*/  FSETP.GT.AND P5, PT, R37, 8.50705917302346158658e+37, PT ;  /* 0x7e8000002500780b */ /* 0x001fe40003fa4000 */
[C---:B------:R-:W-:Y:S01]  /*0400*/  FSETP.GEU.AND P4, PT, R17.reuse, 1.175494350822287508e-38, PT ;  /* 0x008000001100780b */ /* 0x040fe20003f8e000 */
[----:B------:R-:W-:Y:S01]  /*0410*/  @P6 FMUL R17, R17, 0.25 ;  /* 0x3e80000011116820 */ /* 0x000fe20000400000 */
[----:B------:R-:W-:Y:S02]  /*0420*/  FSEL R26, R16, 1, P6 ;  /* 0x3f800000101a7808 */ /* 0x000fe40003000000 */
[C---:B------:R-:W-:Y:S01]  /*0430*/  FSETP.GEU.AND P6, PT, R37.reuse, 1.175494350822287508e-38, PT ;  /* 0x008000002500780b */ /* 0x040fe20003fce000 */
[----:B------:R-:W0:Y:S06]  /*0440*/  MUFU.RCP R30, R36 ;  /* 0x00000024001e7308 */ /* 0x000e2c0000001000 */
[----:B------:R-:W-:Y:S01]  /*0450*/  @P5 FMUL R37, R37, 0.25 ;  /* 0x3e80000025255820 */ /* 0x000fe20000400000 */
[----:B-1----:R-:W-:-:S02]  /*0460*/  FMUL R29, R29, R18 ;  /* 0x000000121d1d7220 */ /* 0x002fc40000400000 */
[----:B------:R-:W1:Y:S01]  /*0470*/  LDC.64 R18, c[0x0][0x238] ;  /* 0x00008e00ff127b82 */ /* 0x000e620000000a00 */
[----:B------:R-:W-:Y:S02]  /*0480*/  @!P4 FMUL R17, R17, 16777216 ;  /* 0x4b8000001111c820 */ /* 0x000fe40000400000 */
[----:B------:R-:W-:Y:S01]  /*0490*/  @!P6 FMUL R37, R37, 16777216 ;  /* 0x4b8000002525e820 */ /* 0x000fe20000400000 */
[----:B0-----:R-:W-:Y:S02]  /*04a0*/  FMUL R30, R30, R27 ;  /* 0x0000001b1e1e7220 */ /* 0x001fe40000400000 */
[----:B------:R-:W0:Y:S01]  /*04b0*/  MUFU.RCP R27, R17 ;  /* 0x00000011001b7308 */ /* 0x000e220000001000 */
[----:B------:R-:W-:-:S07]  /*04c0*/  FSEL R16, R16, 1, P5 ;  /* 0x3f80000010107808 */ /* 0x000fce0002800000 */
[----:B------:R-:W2:Y:S01]  /*04d0*/  MUFU.RCP R37, R37 ;  /* 0x0000002500257308 */ /* 0x000ea20000001000 */
[----:B------:R-:W-:Y:S01]  /*04e0*/  @!P4 FMUL R26, R26, 16777216 ;  /* 0x4b8000001a1ac820 */ /* 0x000fe20000400000 */
[----:B------:R-:W-:Y:S01]  /*04f0*/  @!P6 FMUL R16, R16, 16777216 ;  /* 0x4b8000001010e820 */ /* 0x000fe20000400000 */
[C---:B---3--:R-:W-:Y:S01]  /*0500*/  FADD R23, R7.reuse, R23 ;  /* 0x0000001707177221 */ /* 0x048fe20000000000 */
[----:B----4-:R-:W-:Y:S01]  /*0510*/  FADD R11, R7, R11 ;  /* 0x0000000b070b7221 */ /* 0x010fe20000000000 */
[C---:B------:R-:W-:Y:S01]  /*0520*/  FADD R22, R6.reuse, R22 ;  /* 0x0000001606167221 */ /* 0x040fe20000000000 */
[----:B------:R-:W-:Y:S01]  /*0530*/  FADD R10, R6, R10 ;  /* 0x0000000a060a7221 */ /* 0x000fe20000000000 */
[----:B0-----:R-:W-:Y:S01]  /*0540*/  FMUL R27, R27, R26 ;  /* 0x0000001a1b1b7220 */ /* 0x001fe20000400000 */
[----:B-1----:R-:W-:Y:S01]  /*0550*/  IMAD.WIDE R6, R28, 0x4, R18 ;  /* 0x000000041c067825 */ /* 0x002fe200078e0212 */
[----:B------:R-:W-:-:S03]  /*0560*/  CS2R R18, SRZ ;  /* 0x0000000000127805 */ /* 0x000fc6000001ff00 */
[----:B--2---:R-:W-:Y:S01]  /*0570*/  FMUL R26, R37, R16 ;  /* 0x00000010251a7220 */ /* 0x004fe20000400000 */
[----:B------:R-:W-:-:S06]  /*0580*/  CS2R R16, SRZ ;  /* 0x0000000000107805 */ /* 0x000fcc000001ff00 */
[----:B------:R0:W2:Y:S02]  /*0590*/  @!P3 LDG.E.EL.128 R16, desc[UR6][R6.64] ;  /* 0x000000060610b981 */ /* 0x0000a4000c2e1d00 */
[----:B0-----:R-:W0:Y:S01]  /*05a0*/  LDC.64 R6, c[0x0][0x240] ;  /* 0x00009000ff067b82 */ /* 0x001e220000000a00 */
[C---:B------:R-:W-:Y:S01]  /*05b0*/  FADD R21, R5.reuse, R21 ;  /* 0x0000001505157221 */ /* 0x040fe20000000000 */
[----:B------:R-:W-:Y:S01]  /*05c0*/  FADD R9, R5, R9 ;  /* 0x0000000905097221 */ /* 0x000fe20000000000 */
[C---:B------:R-:W-:Y:S01]  /*05d0*/  FADD R20, R4.reuse, R20 ;  /* 0x0000001404147221 */ /* 0x040fe20000000000 */
[----:B------:R-:W-:Y:S01]  /*05e0*/  FADD R8, R4, R8 ;  /* 0x0000000804087221 */ /* 0x000fe20000000000 */
[--C-:B-----5:R-:W-:Y:S01]  /*05f0*/  FADD R36, R21, -R13.reuse ;  /* 0x8000000d15247221 */ /* 0x120fe20000000000 */
[----:B------:R-:W-:-:S03]  /*0600*/  FADD R4, R9, -R13 ;  /* 0x8000000d09047221 */ /* 0x000fc60000000000 */
[-C--:B------:R-:W-:Y:S01]  /*0610*/  FMUL R31, R36, R29.reuse ;  /* 0x0000001d241f7220 */ /* 0x080fe20000400000 */
[----:B------:R-:W-:Y:S01]  /*0620*/  FMUL R13, R4, R29 ;  /* 0x0000001d040d7220 */ /* 0x000fe20000400000 */
[--C-:B------:R-:W-:Y:S01]  /*0630*/  FADD R29, R20, -R12.reuse ;  /* 0x8000000c141d7221 */ /* 0x100fe20000000000 */
[----:B------:R-:W-:Y:S01]  /*0640*/  FADD R5, R8, -R12 ;  /* 0x8000000c08057221 */ /* 0x000fe20000000000 */
[----:B------:R-:W1:Y:S02]  /*0650*/  LDC.64 R36, c[0x0][0x220] ;  /* 0x00008800ff247b82 */ /* 0x000e640000000a00 */
[-C--:B------:R-:W-:Y:S01]  /*0660*/  FMUL R12, R29, R30.reuse ;  /* 0x0000001e1d0c7220 */ /* 0x080fe20000400000 */
[----:B------:R-:W-:Y:S01]  /*0670*/  FMUL R30, R5, R30 ;  /* 0x0000001e051e7220 */ /* 0x000fe20000400000 */
[----:B------:R-:W-:Y:S01]  /*0680*/  CS2R R4, SRZ ;  /* 0x0000000000047805 */ /* 0x000fe2000001ff00 */
[----:B0-----:R-:W-:Y:S01]  /*0690*/  IMAD.WIDE R28, R28, 0x4, R6 ;  /* 0x000000041c1c7825 */ /* 0x001fe200078e0206 */
[----:B------:R-:W-:-:S06]  /*06a0*/  CS2R R6, SRZ ;  /* 0x0000000000067805 */ /* 0x000fcc000001ff00 */
[----:B------:R-:W2:Y:S01]  /*06b0*/  @!P3 LDG.E.EL.128 R4, desc[UR6][R28.64] ;  /* 0x000000061c04b981 */ /* 0x000ea2000c2e1d00 */
[----:B------:R-:W0:Y:S01]  /*06c0*/  S2UR UR5, SR_CgaCtaId ;  /* 0x00000000000579c3 */ /* 0x000e220000008800 */
[-CC-:B--2---:R-:W-:Y:S01]  /*06d0*/  FFMA R28, R12, R16.reuse, R4.reuse ;  /* 0x000000100c1c7223 */ /* 0x184fe20000000004 */
[----:B------:R-:W-:Y:S01]  /*06e0*/  FFMA R16, R30, R16, R4 ;  /* 0x000000101e107223 */ /* 0x000fe20000000004 */
[--C-:B------:R-:W-:Y:S01]  /*06f0*/  FADD R4, R22, -R14.reuse ;  /* 0x8000000e16047221 */ /* 0x100fe20000000000 */
[----:B------:R-:W-:Y:S01]  /*0700*/  FADD R14, R10, -R14 ;  /* 0x8000000e0a0e7221 */ /* 0x000fe20000000000 */
[-CC-:B------:R-:W-:Y:S01]  /*0710*/  FFMA R29, R31, R17.reuse, R5.reuse ;  /* 0x000000111f1d7223 */ /* 0x180fe20000000005 */
[----:B------:R-:W-:Y:S01]  /*0720*/  FFMA R17, R13, R17, R5 ;  /* 0x000000110d117223 */ /* 0x000fe20000000005 */
[-C--:B------:R-:W-:Y:S01]  /*0730*/  FMUL R5, R4, R27.reuse ;  /* 0x0000001b04057220 */ /* 0x080fe20000400000 */
[----:B------:R-:W-:Y:S01]  /*0740*/  FMUL R13, R14, R27 ;  /* 0x0000001b0e0d7220 */ /* 0x000fe20000400000 */
[--C-:B------:R-:W-:Y:S01]  /*0750*/  FADD R27, R23, -R15.reuse ;  /* 0x8000000f171b7221 */ /* 0x100fe20000000000 */
[----:B------:R-:W-:-:S03]  /*0760*/  FADD R15, R11, -R15 ;  /* 0x8000000f0b0f7221 */ /* 0x000fc60000000000 */
[-C--:B------:R-:W-:Y:S01]  /*0770*/  FMUL R27, R27, R26.reuse ;  /* 0x0000001a1b1b7220 */ /* 0x080fe20000400000 */
[----:B------:R-:W-:Y:S01]  /*0780*/  FMUL R30, R15, R26 ;  /* 0x0000001a0f1e7220 */ /* 0x000fe20000400000 */
[-CC-:B------:R-:W-:Y:S01]  /*0790*/  FFMA R26, R5, R18.reuse, R6.reuse ;  /* 0x00000012051a7223 */ /* 0x180fe20000000006 */
[----:B------:R-:W-:Y:S01]  /*07a0*/  FFMA R18, R13, R18, R6 ;  /* 0x000000120d127223 */ /* 0x000fe20000000006 */
[----:B------:R-:W-:Y:S02]  /*07b0*/  CS2R R12, SRZ ;  /* 0x00000000000c7805 */ /* 0x000fe4000001ff00 */
[----:B------:R-:W-:Y:S01]  /*07c0*/  CS2R R14, SRZ ;  /* 0x00000000000e7805 */ /* 0x000fe2000001ff00 */
[----:B-1----:R-:W-:-:S04]  /*07d0*/  IMAD.WIDE R4, R24, 0x4, R36 ;  /* 0x0000000418047825 */ /* 0x002fc800078e0224 */
[-CC-:B------:R-:W-:Y:S01]  /*07e0*/  FFMA R27, R27, R19.reuse, R7.reuse ;  /* 0x000000131b1b7223 */ /* 0x180fe20000000007 */
[----:B------:R-:W-:Y:S01]  /*07f0*/  FFMA R30, R30, R19, R7 ;  /* 0x000000131e1e7223 */ /* 0x000fe20000000007 */
[----:B------:R-:W-:Y:S01]  /*0800*/  CS2R R6, SRZ ;  /* 0x0000000000067805 */ /* 0x000fe2000001ff00 */
[----:B------:R1:W2:Y:S01]  /*0810*/  @P2 LDG.E.EL.128 R12, desc[UR6][R4.64] ;  /* 0x00000006040c2981 */ /* 0x0002a2000c2e1d00 */
[----:B------:R-:W-:Y:S01]  /*0820*/  IMAD.WIDE R36, R3, 0x4, R36 ;  /* 0x0000000403247825 */ /* 0x000fe200078e0224 */
[----:B-1----:R-:W-:-:S06]  /*0830*/  CS2R R4, SRZ ;  /* 0x0000000000047805 */ /* 0x002fcc000001ff00 */
[----:B------:R-:W3:Y:S01]  /*0840*/  @P1 LDG.E.EL.128 R4, desc[UR6][R36.64] ;  /* 0x0000000624041981 */ /* 0x000ee2000c2e1d00 */
[----:B------:R-:W-:Y:S01]  /*0850*/  BAR.SYNC.DEFER_BLOCKING 0x0 ;  /* 0x0000000000007b1d */ /* 0x000fe20000010000 */
[----:B------:R-:W-:Y:S02]  /*0860*/  LOP3.LUT R25, R25, 0x7f, R0, 0xf8, !PT ;  /* 0x0000007f19197812 */ /* 0x000fe400078ef800 */
[----:B------:R-:W-:-:S03]  /*0870*/  SHF.L.U32 R0, R0, 0x3, RZ ;  /* 0x0000000300007819 */ /* 0x000fc600000006ff */
[----:B------:R-:W-:Y:S02]  /*0880*/  UMOV UR4, 0x400 ;  /* 0x0000040000047882 */ /* 0x000fe40000000000 */
[----:B0-----:R-:W-:Y:S01]  /*0890*/  UPRMT UR4, UR5, 0x654, UR4 ;  /* 0x0000065405047896 */ /* 0x001fe20008000004 */
[----:B------:R-:W-:Y:S01]  /*08a0*/  LOP3.LUT R0, R0, 0x3f8, RZ, 0xc0, !PT ;  /* 0x000003f800007812 */ /* 0x000fe200078ec0ff */
[----:B------:R-:W-:Y:S04]  /*08b0*/  @P2 STG.E.128 desc[UR6][R34.64], R20 ;  /* 0x0000001422002986 */ /* 0x000fe8000c101d06 */
[----:B------:R0:W-:Y:S01]  /*08c0*/  @P1 STG.E.128 desc[UR6][R32.64], R8 ;  /* 0x0000000820001986 */ /* 0x0001e2000c101d06 */
[----:B------:R-:W-:Y:S01]  /*08d0*/  ISETP.LT.AND P3, PT, R25, 0x200, !P0 ;  /* 0x000002001900780c */ /* 0x000fe20004761270 */
[----:B0-----:R-:W0:Y:S01]  /*08e0*/  LDC.64 R10, c[0x0][0x248] ;  /* 0x00009200ff0a7b82 */ /* 0x001e220000000a00 */
[----:B--2---:R-:W-:Y:S01]  /*08f0*/  FADD R13, R29, R13 ;  /* 0x0000000d1d0d7221 */ /* 0x004fe20000000000 */
[----:B------:R-:W-:Y:S01]  /*0900*/  FADD R3, R26, R14 ;  /* 0x0000000e1a037221 */ /* 0x000fe20000000000 */
[----:B------:R-:W-:Y:S01]  /*0910*/  FADD R15, R27, R15 ;  /* 0x0000000f1b0f7221 */ /* 0x000fe20000000000 */
[----:B------:R-:W-:Y:S01]  /*0920*/  FADD R12, R28, R12 ;  /* 0x0000000c1c0c7221 */ /* 0x000fe20000000000 */
[----:B------:R-:W-:-:S05]  /*0930*/  LEA R14, R0, UR4, 0x3 ;  /* 0x00000004000e7c11 */ /* 0x000fca000f8e18ff */
[----:B------:R-:W-:Y:S01]  /*0940*/  STS [R14], R12 ;  /* 0x0000000c0e007388 */ /* 0x000fe20000000800 */
[----:B---3--:R-:W-:Y:S01]  /*0950*/  FADD R19, R16, R4 ;  /* 0x0000000410137221 */ /* 0x008fe20000000000 */
[----:B------:R-:W-:Y:S01]  /*0960*/  FADD R27, R17, R5 ;  /* 0x00000005111b7221 */ /* 0x000fe20000000000 */
[----:B------:R-:W-:Y:S01]  /*0970*/  FADD R29, R18, R6 ;  /* 0x00000006121d7221 */ /* 0x000fe20000000000 */
[----:B------:R-:W-:Y:S01]  /*0980*/  FADD R31, R30, R7 ;  /* 0x000000071e1f7221 */ /* 0x000fe20000000000 */
[----:B------:R-:W-:Y:S04]  /*0990*/  STS [R14+0x10], R13 ;  /* 0x0000100d0e007388 */ /* 0x000fe80000000800 */
[----:B------:R1:W-:Y:S04]  /*09a0*/  STS [R14+0x20], R3 ;  /* 0x000020030e007388 */ /* 0x0003e80000000800 */
[----:B------:R2:W-:Y:S04]  /*09b0*/  STS [R14+0x30], R15 ;  /* 0x0000300f0e007388 */ /* 0x0005e80000000800 */
[----:B------:R-:W-:Y:S04]  /*09c0*/  STS [R14+0x4], R19 ;  /* 0x000004130e007388 */ /* 0x000fe80000000800 */
[----:B------:R-:W-:Y:S04]  /*09d0*/  STS [R14+0x14], R27 ;  /* 0x0000141b0e007388 */ /* 0x000fe80000000800 */
[----:B------:R-:W-:Y:S04]  /*09e0*/  STS [R14+0x24], R29 ;  /* 0x0000241d0e007388 */ /* 0x000fe80000000800 */
[----:B------:R-:W-:Y:S01]  /*09f0*/  STS [R14+0x34], R31 ;  /* 0x0000341f0e007388 */ /* 0x000fe20000000800 */
[----:B------:R-:W-:Y:S01]  /*0a00*/  IADD3 R17, R0, UR4, R0 ;  /* 0x0000000400117c10 */ /* 0x000fe2000fffe000 */
[----:B------:R-:W-:Y:S01]  /*0a10*/  BAR.SYNC.DEFER_BLOCKING 0x0 ;  /* 0x0000000000007b1d */ /* 0x000fe20000010000 */
[----:B------:R-:W-:-:S02]  /*0a20*/  SHF.R.S32.HI R0, RZ, 0x1e, R2 ;  /* 0x0000001eff007819 */ /* 0x000fc40000011402 */
[----:B-1----:R-:W-:Y:S02]  /*0a30*/  SHF.L.U32 R3, R2, 0x1, RZ ;  /* 0x0000000102037819 */ /* 0x002fe400000006ff */
[----:B------:R-:W-:-:S04]  /*0a40*/  SGXT R0, R0, 0x1 ;  /* 0x000000010000781a */ /* 0x000fc80000000200 */
[----:B------:R-:W-:Y:S01]  /*0a50*/  LEA.HI R0, R0, R3, RZ, 0x6 ;  /* 0x0000000300007211 */ /* 0x000fe200078f30ff */
[----:B------:R-:W1:Y:S04]  /*0a60*/  LDS.64 R8, [R17] ;  /* 0x0000000011087984 */ /* 0x000e680000000a00 */
[----:B------:R-:W3:Y:S04]  /*0a70*/  LDS.64 R6, [R17+0x800] ;  /* 0x0008000011067984 */ /* 0x000ee80000000a00 */
[----:B------:R-:W4:Y:S01]  /*0a80*/  LDS.64 R4, [R17+0x1000] ;  /* 0x0010000011047984 */ /* 0x000f220000000a00 */
[----:B------:R-:W-:-:S02]  /*0a90*/  SHF.L.U32 R3, R0, 0x9, RZ ;  /* 0x0000000900037819 */ /* 0x000fc400000006ff */
[----:B------:R-:W-:Y:S02]  /*0aa0*/  SHF.L.U32 R16, R2, 0x1, RZ ;  /* 0x0000000102107819 */ /* 0x000fe400000006ff */
[----:B------:R-:W-:Y:S02]  /*0ab0*/  LOP3.LUT R0, R0, 0xffffffc0, RZ, 0xc0, !PT ;  /* 0xffffffc000007812 */ /* 0x000fe400078ec0ff */
[----:B------:R-:W-:Y:S02]  /*0ac0*/  LOP3.LUT R3, R3, 0xffff8000, RZ, 0xc0, !PT ;  /* 0xffff800003037812 */ /* 0x000fe400078ec0ff */
[----:B------:R-:W-:Y:S02]  /*0ad0*/  LOP3.LUT R2, R25, 0x100, RZ, 0xfc, !PT ;  /* 0x0000010019027812 */ /* 0x000fe400078efcff */
[----:B------:R-:W-:Y:S02]  /*0ae0*/  IADD3 R16, R3, R16, -R0 ;  /* 0x0000001003107210 */ /* 0x000fe40007ffe800 */
[----:B------:R-:W-:-:S02]  /*0af0*/  LOP3.LUT R3, R25, 0x80, RZ, 0xfc, !PT ;  /* 0x0000008019037812 */ /* 0x000fc400078efcff */
[----:B------:R-:W-:Y:S02]  /*0b00*/  LOP3.LUT R0, R25, 0x180, RZ, 0xfc, !PT ;  /* 0x0000018019007812 */ /* 0x000fe400078efcff */
[----:B------:R-:W-:Y:S02]  /*0b10*/  ISETP.LT.AND P2, PT, R3, 0x200, !P0 ;  /* 0x000002000300780c */ /* 0x000fe40004741270 */
[----:B------:R-:W-:Y:S02]  /*0b20*/  ISETP.LT.AND P1, PT, R2, 0x200, !P0 ;  /* 0x000002000200780c */ /* 0x000fe40004721270 */
[-C--:B------:R-:W-:Y:S02]  /*0b30*/  LEA R25, R25, R16.reuse, 0x6 ;  /* 0x0000001019197211 */ /* 0x080fe400078e30ff */
[----:B------:R-:W-:Y:S02]  /*0b40*/  ISETP.LT.AND P0, PT, R0, 0x200, !P0 ;  /* 0x000002000000780c */ /* 0x000fe40004701270 */
[----:B------:R-:W-:-:S02]  /*0b50*/  LEA R13, R3, R16, 0x6 ;  /* 0x00000010030d7211 */ /* 0x000fc400078e30ff */
[----:B--2---:R-:W-:Y:S01]  /*0b60*/  LEA R15, R2, R16, 0x6 ;  /* 0x00000010020f7211 */ /* 0x004fe200078e30ff */
[----:B0-----:R-:W-:-:S04]  /*0b70*/  IMAD.WIDE R2, R25, 0x4, R10 ;  /* 0x0000000419027825 */ /* 0x001fc800078e020a */
[--C-:B------:R-:W-:Y:S01]  /*0b80*/  IMAD.WIDE R12, R13, 0x4, R10.reuse ;  /* 0x000000040d0c7825 */ /* 0x100fe200078e020a */
[----:B-1----:R0:W-:Y:S03]  /*0b90*/  @P3 STG.E.64 desc[UR6][R2.64], R8 ;  /* 0x0000000802003986 */ /* 0x0021e6000c101b06 */
[----:B------:R-:W-:Y:S01]  /*0ba0*/  IMAD.WIDE R14, R15, 0x4, R10 ;  /* 0x000000040f0e7825 */ /* 0x000fe200078e020a */
[----:B---3--:R0:W-:Y:S04]  /*0bb0*/  @P2 STG.E.64 desc[UR6][R12.64], R6 ;  /* 0x000000060c002986 */ /* 0x0081e8000c101b06 */
[----:B----4-:R0:W-:Y:S02]  /*0bc0*/  @P1 STG.E.64 desc[UR6][R14.64], R4 ;  /* 0x000000040e001986 */ /* 0x0101e4000c101b06 */
[----:B0-----:R-:W-:Y:S05]  /*0bd0*/  @!P0 EXIT ;  /* 0x000000000000894d */ /* 0x001fea0003800000 */
[----:B0-----:R-:W0:Y:S01]  /*0be0*/  LDS.64 R4, [R17+0x1800] ;  /* 0x0018000011047984 */ /* 0x001e220000000a00 */
[----:B------:R-:W-:-:S05]  /*0bf0*/  LEA R3, R0, R16, 0x6 ;  /* 0x0000001000037211 */ /* 0x000fca00078e30ff */
[----:B------:R-:W-:-:S05]  /*0c00*/  IMAD.WIDE R10, R3, 0x4, R10 ;  /* 0x00000004030a7825 */ /* 0x000fca00078e020a */
[----:B0-----:R-:W-:Y:S01]  /*0c10*/  STG.E.64 desc[UR6][R10.64], R4 ;  /* 0x000000040a007986 */ /* 0x001fe2000c101b06 */
[----:B------:R-:W-:Y:S05]  /*0c20*/  EXIT ;  /* 0x000000000000794d */ /* 0x000fea0003800000 */
.L_x_0:
[----:B------:R-:W-:-:S00]  /*0c30*/  BRA `(.L_x_0) ;  /* 0xfffffffc00fc7947 */ /* 0x000fc0000383ffff */
[----:B------:R-:W-:-:S00]  /*0c40*/  NOP ;  /* 0x0000000000007918 */ /* 0x000fc00000000000 */
        /* <DEDUP_REMOVED lines=11> */
.L_x_1:


//--------------------- .nv.global.init           --------------------------
	.section	.nv.global.init,"aw",@progbits
.nv.global.init:
	.type		_$_str,@object
	.size		_$_str,(_$_str_$_2 - _$_str)
_$_str:
        /*0000*/ 	.byte	0x5f, 0x5f, 0x43, 0x55, 0x44, 0x41, 0x5f, 0x46, 0x54, 0x5a, 0x00
	.type		_$_str_$_2,@object
	.size		_$_str_$_2,(.L_1 - _$_str_$_2)
_$_str_$_2:
        /*000b*/ 	.byte	0x5f, 0x5f, 0x43, 0x55, 0x44, 0x41, 0x5f, 0x50, 0x52, 0x45, 0x43, 0x5f, 0x53, 0x51, 0x52, 0x54
        /*001b*/ 	.byte	0x00
.L_1:


//--------------------- .nv.shared.triton_poi_fused__native_batch_norm_legit_no_training_add_convolution_14 --------------------------
	.section	.nv.shared.triton_poi_fused__native_batch_norm_legit_no_training_add_convolution_14,"aw",@nobits
	.sectionflags	@""
	.align	16
	.zero		1024


//--------------------- .nv.constant0.triton_poi_fused__native_batch_norm_legit_no_training_add_convolution_14 --------------------------
	.section	.nv.constant0.triton_poi_fused__native_batch_norm_legit_no_training_add_convolution_14,"a",@progbits
	.sectionflags	@""
	.align	4
.nv.constant0.triton_poi_fused__native_batch_norm_legit_no_training_add_convolution_14:
	.zero		600
